//
// Generated by NVIDIA NVVM Compiler
//
// Compiler Build ID: CL-36424714
// Cuda compilation tools, release 13.0, V13.0.88
// Based on NVVM 20.0.0
//

.version 9.0
.target sm_100
.address_size 64

	// .globl	_Z10gpu_matmulPfS_S_iii

.visible .entry _Z10gpu_matmulPfS_S_iii(
	.param .u64 .ptr .align 1 _Z10gpu_matmulPfS_S_iii_param_0,
	.param .u64 .ptr .align 1 _Z10gpu_matmulPfS_S_iii_param_1,
	.param .u64 .ptr .align 1 _Z10gpu_matmulPfS_S_iii_param_2,
	.param .u32 _Z10gpu_matmulPfS_S_iii_param_3,
	.param .u32 _Z10gpu_matmulPfS_S_iii_param_4,
	.param .u32 _Z10gpu_matmulPfS_S_iii_param_5
)
{
	.reg .pred 	%p<13>;
	.reg .b32 	%r<41>;
	.reg .b32 	%f<68>;
	.reg .b64 	%rd<53>;

	ld.param.u64 	%rd7, [_Z10gpu_matmulPfS_S_iii_param_0];
	ld.param.u64 	%rd8, [_Z10gpu_matmulPfS_S_iii_param_1];
	ld.param.u64 	%rd6, [_Z10gpu_matmulPfS_S_iii_param_2];
	ld.param.u32 	%r20, [_Z10gpu_matmulPfS_S_iii_param_3];
	ld.param.u32 	%r18, [_Z10gpu_matmulPfS_S_iii_param_4];
	ld.param.u32 	%r19, [_Z10gpu_matmulPfS_S_iii_param_5];
	cvta.to.global.u64 	%rd1, %rd8;
	cvta.to.global.u64 	%rd2, %rd7;
	mov.u32 	%r21, %ctaid.y;
	mov.u32 	%r22, %ntid.y;
	mov.u32 	%r23, %tid.y;
	mad.lo.s32 	%r1, %r21, %r22, %r23;
	mov.u32 	%r24, %ctaid.x;
	mov.u32 	%r25, %ntid.x;
	mov.u32 	%r26, %tid.x;
	mad.lo.s32 	%r2, %r24, %r25, %r26;
	setp.ge.s32 	%p1, %r1, %r20;
	setp.ge.s32 	%p2, %r2, %r19;
	or.pred  	%p3, %p1, %p2;
	@%p3 bra 	$L__BB0_14;
	setp.lt.s32 	%p4, %r18, 1;
	mov.f32 	%f67, 0f00000000;
	@%p4 bra 	$L__BB0_13;
	mul.lo.s32 	%r3, %r18, %r1;
	and.b32  	%r4, %r18, 7;
	setp.lt.u32 	%p5, %r18, 8;
	mov.f32 	%f67, 0f00000000;
	mov.b32 	%r39, 0;
	@%p5 bra 	$L__BB0_5;
	and.b32  	%r39, %r18, 2147483640;
	neg.s32 	%r37, %r39;
	shl.b32 	%r7, %r19, 3;
	mul.wide.u32 	%rd9, %r3, 4;
	add.s64 	%rd10, %rd9, %rd2;
	add.s64 	%rd52, %rd10, 16;
	mov.f32 	%f67, 0f00000000;
	mul.wide.s32 	%rd13, %r19, 4;
	mov.u32 	%r36, %r2;
$L__BB0_4:
	.pragma "nounroll";
	ld.global.f32 	%f17, [%rd52+-16];
	mul.wide.s32 	%rd11, %r36, 4;
	add.s64 	%rd12, %rd1, %rd11;
	ld.global.f32 	%f18, [%rd12];
	fma.rn.f32 	%f19, %f17, %f18, %f67;
	ld.global.f32 	%f20, [%rd52+-12];
	add.s64 	%rd14, %rd12, %rd13;
	ld.global.f32 	%f21, [%rd14];
	fma.rn.f32 	%f22, %f20, %f21, %f19;
	ld.global.f32 	%f23, [%rd52+-8];
	add.s64 	%rd15, %rd14, %rd13;
	ld.global.f32 	%f24, [%rd15];
	fma.rn.f32 	%f25, %f23, %f24, %f22;
	ld.global.f32 	%f26, [%rd52+-4];
	add.s64 	%rd16, %rd15, %rd13;
	ld.global.f32 	%f27, [%rd16];
	fma.rn.f32 	%f28, %f26, %f27, %f25;
	ld.global.f32 	%f29, [%rd52];
	add.s64 	%rd17, %rd16, %rd13;
	ld.global.f32 	%f30, [%rd17];
	fma.rn.f32 	%f31, %f29, %f30, %f28;
	ld.global.f32 	%f32, [%rd52+4];
	add.s64 	%rd18, %rd17, %rd13;
	ld.global.f32 	%f33, [%rd18];
	fma.rn.f32 	%f34, %f32, %f33, %f31;
	ld.global.f32 	%f35, [%rd52+8];
	add.s64 	%rd19, %rd18, %rd13;
	ld.global.f32 	%f36, [%rd19];
	fma.rn.f32 	%f37, %f35, %f36, %f34;
	ld.global.f32 	%f38, [%rd52+12];
	add.s64 	%rd20, %rd19, %rd13;
	ld.global.f32 	%f39, [%rd20];
	fma.rn.f32 	%f67, %f38, %f39, %f37;
	add.s32 	%r37, %r37, 8;
	add.s32 	%r36, %r36, %r7;
	add.s64 	%rd52, %rd52, 32;
	setp.ne.s32 	%p6, %r37, 0;
	@%p6 bra 	$L__BB0_4;
$L__BB0_5:
	setp.eq.s32 	%p7, %r4, 0;
	@%p7 bra 	$L__BB0_13;
	and.b32  	%r13, %r18, 3;
	setp.lt.u32 	%p8, %r4, 4;
	@%p8 bra 	$L__BB0_8;
	add.s32 	%r28, %r39, %r3;
	mul.wide.u32 	%rd21, %r28, 4;
	add.s64 	%rd22, %rd2, %rd21;
	ld.global.f32 	%f41, [%rd22];
	mad.lo.s32 	%r29, %r39, %r19, %r2;
	mul.wide.s32 	%rd23, %r29, 4;
	add.s64 	%rd24, %rd1, %rd23;
	ld.global.f32 	%f42, [%rd24];
	fma.rn.f32 	%f43, %f41, %f42, %f67;
	cvt.u64.u32 	%rd25, %r3;
	cvt.u64.u32 	%rd26, %r39;
	add.s64 	%rd27, %rd26, %rd25;
	shl.b64 	%rd28, %rd27, 2;
	add.s64 	%rd29, %rd2, %rd28;
	ld.global.f32 	%f44, [%rd29+4];
	mul.wide.s32 	%rd30, %r19, 4;
	add.s64 	%rd31, %rd24, %rd30;
	ld.global.f32 	%f45, [%rd31];
	fma.rn.f32 	%f46, %f44, %f45, %f43;
	ld.global.f32 	%f47, [%rd29+8];
	add.s64 	%rd32, %rd31, %rd30;
	ld.global.f32 	%f48, [%rd32];
	fma.rn.f32 	%f49, %f47, %f48, %f46;
	ld.global.f32 	%f50, [%rd29+12];
	add.s64 	%rd33, %rd32, %rd30;
	ld.global.f32 	%f51, [%rd33];
	fma.rn.f32 	%f67, %f50, %f51, %f49;
	add.s32 	%r39, %r39, 4;
$L__BB0_8:
	setp.eq.s32 	%p9, %r13, 0;
	@%p9 bra 	$L__BB0_13;
	setp.eq.s32 	%p10, %r13, 1;
	@%p10 bra 	$L__BB0_11;
	add.s32 	%r30, %r39, %r3;
	mul.wide.u32 	%rd34, %r30, 4;
	add.s64 	%rd35, %rd2, %rd34;
	ld.global.f32 	%f53, [%rd35];
	mad.lo.s32 	%r31, %r39, %r19, %r2;
	mul.wide.s32 	%rd36, %r31, 4;
	add.s64 	%rd37, %rd1, %rd36;
	ld.global.f32 	%f54, [%rd37];
	fma.rn.f32 	%f55, %f53, %f54, %f67;
	cvt.u64.u32 	%rd38, %r3;
	cvt.u64.u32 	%rd39, %r39;
	add.s64 	%rd40, %rd39, %rd38;
	shl.b64 	%rd41, %rd40, 2;
	add.s64 	%rd42, %rd2, %rd41;
	ld.global.f32 	%f56, [%rd42+4];
	mul.wide.s32 	%rd43, %r19, 4;
	add.s64 	%rd44, %rd37, %rd43;
	ld.global.f32 	%f57, [%rd44];
	fma.rn.f32 	%f67, %f56, %f57, %f55;
	add.s32 	%r39, %r39, 2;
$L__BB0_11:
	and.b32  	%r32, %r18, 1;
	setp.eq.b32 	%p11, %r32, 1;
	not.pred 	%p12, %p11;
	@%p12 bra 	$L__BB0_13;
	add.s32 	%r33, %r39, %r3;
	mul.wide.u32 	%rd45, %r33, 4;
	add.s64 	%rd46, %rd2, %rd45;
	ld.global.f32 	%f58, [%rd46];
	mad.lo.s32 	%r34, %r39, %r19, %r2;
	mul.wide.s32 	%rd47, %r34, 4;
	add.s64 	%rd48, %rd1, %rd47;
	ld.global.f32 	%f59, [%rd48];
	fma.rn.f32 	%f67, %f58, %f59, %f67;
$L__BB0_13:
	mad.lo.s32 	%r35, %r19, %r1, %r2;
	cvta.to.global.u64 	%rd49, %rd6;
	mul.wide.s32 	%rd50, %r35, 4;
	add.s64 	%rd51, %rd49, %rd50;
	st.global.f32 	[%rd51], %f67;
$L__BB0_14:
	ret;

}


// ===== COMPILED SASS (sm_100) =====

	.target	sm_100

	.elftype	@"ET_EXEC"


//--------------------- .note.nv.tkinfo           --------------------------
	.section	.note.nv.tkinfo,"",@"SHT_NOTE"
	.sectionflags	@"SHF_NOTE_NV_TKINFO"
	.tkinfo
        /*0018*/ 	.word	0x00000002
        /*0030*/ 	.string	""
        /*0030*/ 	.string	"ptxas"
        /*0030*/ 	.string	"Cuda compilation tools, release 13.0, V13.0.88"
        /*0030*/ 	.string	"Build cuda_13.0.r13.0/compiler.36424714_0"
        /*0030*/ 	.string	"-arch sm_100 -m 64 "



//--------------------- .note.nv.cuinfo           --------------------------
	.section	.note.nv.cuinfo,"",@"SHT_NOTE"
	.sectionflags	@"SHF_NOTE_NV_CUINFO"
        /*0018*/ 	.short	0x0002
        /*001a*/ 	.short	0x0064
        /*001c*/ 	.short	0x0082
	.zero		2


//--------------------- .nv.info                  --------------------------
	.section	.nv.info,"",@"SHT_CUDA_INFO"
	.align	4


	//----- nvinfo : EIATTR_REGCOUNT
	.align		4
        /*0000*/ 	.byte	0x04, 0x2f
        /*0002*/ 	.short	(.L_1 - .L_0)
	.align		4
.L_0:
        /*0004*/ 	.word	index@(_Z10gpu_matmulPfS_S_iii)
        /*0008*/ 	.word	0x00000020


	//----- nvinfo : EIATTR_FRAME_SIZE
	.align		4
.L_1:
        /*000c*/ 	.byte	0x04, 0x11
        /*000e*/ 	.short	(.L_3 - .L_2)
	.align		4
.L_2:
        /*0010*/ 	.word	index@(_Z10gpu_matmulPfS_S_iii)
        /*0014*/ 	.word	0x00000000


	//----- nvinfo : EIATTR_MIN_STACK_SIZE
	.align		4
.L_3:
        /*0018*/ 	.byte	0x04, 0x12
        /*001a*/ 	.short	(.L_5 - .L_4)
	.align		4
.L_4:
        /*001c*/ 	.word	index@(_Z10gpu_matmulPfS_S_iii)
        /*0020*/ 	.word	0x00000000
.L_5:


//--------------------- .nv.compat                --------------------------
	.section	.nv.compat,"",@"SHT_CUDA_COMPAT_INFO"
	.align	4
        /*0000*/ 	.byte	0x02, 0x09, 0x00, 0x00, 0x02, 0x02, 0x01, 0x00, 0x02, 0x05, 0x05, 0x00, 0x03, 0x07, 0x01, 0x01
        /*0010*/ 	.byte	0x02, 0x03, 0x00, 0x00, 0x02, 0x06, 0x01, 0x00, 0x04, 0x0b, 0x08, 0x00, 0x09, 0x00, 0x00, 0x00
        /*0020*/ 	.byte	0x00, 0x00, 0x00, 0x00


//--------------------- .nv.info._Z10gpu_matmulPfS_S_iii --------------------------
	.section	.nv.info._Z10gpu_matmulPfS_S_iii,"",@"SHT_CUDA_INFO"
	.sectionflags	@""
	.align	4


	//----- nvinfo : EIATTR_CUDA_API_VERSION
	.align		4
        /*0000*/ 	.byte	0x04, 0x37
        /*0002*/ 	.short	(.L_7 - .L_6)
.L_6:
        /*0004*/ 	.word	0x00000082


	//----- nvinfo : EIATTR_KPARAM_INFO
	.align		4
.L_7:
        /*0008*/ 	.byte	0x04, 0x17
        /*000a*/ 	.short	(.L_9 - .L_8)
.L_8:
        /*000c*/ 	.word	0x00000000
        /*0010*/ 	.short	0x0005
        /*0012*/ 	.short	0x0020
        /*0014*/ 	.byte	0x00, 0xf0, 0x11, 0x00


	//----- nvinfo : EIATTR_KPARAM_INFO
	.align		4
.L_9:
        /*0018*/ 	.byte	0x04, 0x17
        /*001a*/ 	.short	(.L_11 - .L_10)
.L_10:
        /*001c*/ 	.word	0x00000000
        /*0020*/ 	.short	0x0004
        /*0022*/ 	.short	0x001c
        /*0024*/ 	.byte	0x00, 0xf0, 0x11, 0x00


	//----- nvinfo : EIATTR_KPARAM_INFO
	.align		4
.L_11:
        /*0028*/ 	.byte	0x04, 0x17
        /*002a*/ 	.short	(.L_13 - .L_12)
.L_12:
        /*002c*/ 	.word	0x00000000
        /*0030*/ 	.short	0x0003
        /*0032*/ 	.short	0x0018
        /*0034*/ 	.byte	0x00, 0xf0, 0x11, 0x00


	//----- nvinfo : EIATTR_KPARAM_INFO
	.align		4
.L_13:
        /*0038*/ 	.byte	0x04, 0x17
        /*003a*/ 	.short	(.L_15 - .L_14)
.L_14:
        /*003c*/ 	.word	0x00000000
        /*0040*/ 	.short	0x0002
        /*0042*/ 	.short	0x0010
        /*0044*/ 	.byte	0x00, 0xf5, 0x21, 0x00


	//----- nvinfo : EIATTR_KPARAM_INFO
	.align		4
.L_15:
        /*0048*/ 	.byte	0x04, 0x17
        /*004a*/ 	.short	(.L_17 - .L_16)
.L_16:
        /*004c*/ 	.word	0x00000000
        /*0050*/ 	.short	0x0001
        /*0052*/ 	.short	0x0008
        /*0054*/ 	.byte	0x00, 0xf5, 0x21, 0x00


	//----- nvinfo : EIATTR_KPARAM_INFO
	.align		4
.L_17:
        /*0058*/ 	.byte	0x04, 0x17
        /*005a*/ 	.short	(.L_19 - .L_18)
.L_18:
        /*005c*/ 	.word	0x00000000
        /*0060*/ 	.short	0x0000
        /*0062*/ 	.short	0x0000
        /*0064*/ 	.byte	0x00, 0xf5, 0x21, 0x00


	//----- nvinfo : EIATTR_SPARSE_MMA_MASK
	.align		4
.L_19:
        /*0068*/ 	.byte	0x03, 0x50
        /*006a*/ 	.short	0x0000


	//----- nvinfo : EIATTR_MAXREG_COUNT
	.align		4
        /*006c*/ 	.byte	0x03, 0x1b
        /*006e*/ 	.short	0x00ff


	//----- nvinfo : EIATTR_MERCURY_ISA_VERSION
	.align		4
        /*0070*/ 	.byte	0x03, 0x5f
        /*0072*/ 	.short	0x0101


	//----- nvinfo : EIATTR_VRC_CTA_INIT_COUNT
	.align		4
        /*0074*/ 	.byte	0x02, 0x4a
	.zero		1
	.zero		1


	//----- nvinfo : EIATTR_EXIT_INSTR_OFFSETS
	.align		4
        /*0078*/ 	.byte	0x04, 0x1c
        /*007a*/ 	.short	(.L_21 - .L_20)


	//   ....[0]....
.L_20:
        /*007c*/ 	.word	0x000000d0


	//   ....[1]....
        /*0080*/ 	.word	0x000008f0


	//----- nvinfo : EIATTR_CBANK_PARAM_SIZE
	.align		4
.L_21:
        /*0084*/ 	.byte	0x03, 0x19
        /*0086*/ 	.short	0x0024


	//----- nvinfo : EIATTR_PARAM_CBANK
	.align		4
        /*0088*/ 	.byte	0x04, 0x0a
        /*008a*/ 	.short	(.L_23 - .L_22)
	.align		4
.L_22:
        /*008c*/ 	.word	index@(.nv.constant0._Z10gpu_matmulPfS_S_iii)
        /*0090*/ 	.short	0x0380
        /*0092*/ 	.short	0x0024


	//----- nvinfo : EIATTR_SW_WAR
	.align		4
.L_23:
        /*0094*/ 	.byte	0x04, 0x36
        /*0096*/ 	.short	(.L_25 - .L_24)
.L_24:
        /*0098*/ 	.word	0x00000008
.L_25:


//--------------------- .nv.callgraph             --------------------------
	.section	.nv.callgraph,"",@"SHT_CUDA_CALLGRAPH"
	.align	4
	.sectionentsize	8
	.align		4
        /*0000*/ 	.word	0x00000000
	.align		4
        /*0004*/ 	.word	0xffffffff
	.align		4
        /*0008*/ 	.word	0x00000000
	.align		4
        /*000c*/ 	.word	0xfffffffe
	.align		4
        /*0010*/ 	.word	0x00000000
	.align		4
        /*0014*/ 	.word	0xfffffffd
	.align		4
        /*0018*/ 	.word	0x00000000
	.align		4
        /*001c*/ 	.word	0xfffffffc


//--------------------- .text._Z10gpu_matmulPfS_S_iii --------------------------
	.section	.text._Z10gpu_matmulPfS_S_iii,"ax",@progbits
	.align	128
        .global         _Z10gpu_matmulPfS_S_iii
        .type           _Z10gpu_matmulPfS_S_iii,@function
        .size           _Z10gpu_matmulPfS_S_iii,(.L_x_5 - _Z10gpu_matmulPfS_S_iii)
        .other          _Z10gpu_matmulPfS_S_iii,@"STO_CUDA_ENTRY STV_DEFAULT"
_Z10gpu_matmulPfS_S_iii:
.text._Z10gpu_matmulPfS_S_iii:
[----:B------:R-:W-:Y:S01]  /*0000*/  LDC R1, c[0x0][0x37c] ;  /* 0x0000df00ff017b82 */ /* 0x000fe20000000800 */
[----:B------:R-:W0:Y:S07]  /*0010*/  S2R R5, SR_TID.X ;  /* 0x0000000000057919 */ /* 0x000e2e0000002100 */
[----:B------:R-:W1:Y:S01]  /*0020*/  LDC R16, c[0x0][0x364] ;  /* 0x0000d900ff107b82 */ /* 0x000e620000000800 */
[----:B------:R-:W2:Y:S01]  /*0030*/  LDCU UR6, c[0x0][0x398] ;  /* 0x00007300ff0677ac */ /* 0x000ea20008000800 */
[----:B------:R-:W1:Y:S06]  /*0040*/  S2R R3, SR_TID.Y ;  /* 0x0000000000037919 */ /* 0x000e6c0000002200 */
[----:B------:R-:W0:Y:S08]  /*0050*/  S2UR UR5, SR_CTAID.X ;  /* 0x00000000000579c3 */ /* 0x000e300000002500 */
[----:B------:R-:W0:Y:S08]  /*0060*/  LDC R0, c[0x0][0x360] ;  /* 0x0000d800ff007b82 */ /* 0x000e300000000800 */
[----:B------:R-:W1:Y:S08]  /*0070*/  S2UR UR4, SR_CTAID.Y ;  /* 0x00000000000479c3 */ /* 0x000e700000002600 */
[----:B------:R-:W3:Y:S01]  /*0080*/  LDC R17, c[0x0][0x3a0] ;  /* 0x0000e800ff117b82 */ /* 0x000ee20000000800 */
[----:B0-----:R-:W-:-:S02]  /*0090*/  IMAD R0, R0, UR5, R5 ;  /* 0x0000000500007c24 */ /* 0x001fc4000f8e0205 */
[----:B-1----:R-:W-:-:S03]  /*00a0*/  IMAD R16, R16, UR4, R3 ;  /* 0x0000000410107c24 */ /* 0x002fc6000f8e0203 */
[----:B---3--:R-:W-:-:S04]  /*00b0*/  ISETP.GE.AND P0, PT, R0, R17, PT ;  /* 0x000000110000720c */ /* 0x008fc80003f06270 */
[----:B--2---:R-:W-:-:S13]  /*00c0*/  ISETP.GE.OR P0, PT, R16, UR6, P0 ;  /* 0x0000000610007c0c */ /* 0x004fda0008706670 */
[----:B------:R-:W-:Y:S05]  /*00d0*/  @P0 EXIT ;  /* 0x000000000000094d */ /* 0x000fea0003800000 */
[----:B------:R-:W0:Y:S01]  /*00e0*/  LDC R19, c[0x0][0x39c] ;  /* 0x0000e700ff137b82 */ /* 0x000e220000000800 */
[----:B------:R-:W1:Y:S01]  /*00f0*/  LDCU.64 UR4, c[0x0][0x358] ;  /* 0x00006b00ff0477ac */ /* 0x000e620008000a00 */
[----:B------:R-:W-:Y:S01]  /*0100*/  HFMA2 R24, -RZ, RZ, 0, 0 ;  /* 0x00000000ff187431 */ /* 0x000fe200000001ff */
[----:B0-----:R-:W-:-:S13]  /*0110*/  ISETP.GE.AND P0, PT, R19, 0x1, PT ;  /* 0x000000011300780c */ /* 0x001fda0003f06270 */
[----:B-1----:R-:W-:Y:S05]  /*0120*/  @!P0 BRA `(.L_x_0) ;  /* 0x0000000400e08947 */ /* 0x002fea0003800000 */
[C---:B------:R-:W-:Y:S01]  /*0130*/  ISETP.GE.U32.AND P1, PT, R19.reuse, 0x8, PT ;  /* 0x000000081300780c */ /* 0x040fe20003f26070 */
[----:B------:R-:W-:Y:S01]  /*0140*/  IMAD R20, R16, R19, RZ ;  /* 0x0000001310147224 */ /* 0x000fe200078e02ff */
[----:B------:R-:W-:Y:S02]  /*0150*/  LOP3.LUT R27, R19, 0x7, RZ, 0xc0, !PT ;  /* 0x00000007131b7812 */ /* 0x000fe400078ec0ff */
[----:B------:R-:W-:Y:S02]  /*0160*/  MOV R24, RZ ;  /* 0x000000ff00187202 */ /* 0x000fe40000000f00 */
[----:B------:R-:W-:Y:S02]  /*0170*/  ISETP.NE.AND P0, PT, R27, RZ, PT ;  /* 0x000000ff1b00720c */ /* 0x000fe40003f05270 */
[----:B------:R-:W-:-:S05]  /*0180*/  MOV R21, RZ ;  /* 0x000000ff00157202 */ /* 0x000fca0000000f00 */
[----:B------:R-:W-:Y:S06]  /*0190*/  @!P1 BRA `(.L_x_1) ;  /* 0x0000000000c49947 */ /* 0x000fec0003800000 */
[----:B------:R-:W0:Y:S01]  /*01a0*/  LDC.64 R2, c[0x0][0x380] ;  /* 0x0000e000ff027b82 */ /* 0x000e220000000a00 */
[----:B------:R-:W-:Y:S02]  /*01b0*/  LOP3.LUT R21, R19, 0x7ffffff8, RZ, 0xc0, !PT ;  /* 0x7ffffff813157812 */ /* 0x000fe400078ec0ff */
[----:B------:R-:W-:Y:S02]  /*01c0*/  MOV R24, RZ ;  /* 0x000000ff00187202 */ /* 0x000fe40000000f00 */
[----:B------:R-:W-:Y:S02]  /*01d0*/  MOV R18, R0 ;  /* 0x0000000000127202 */ /* 0x000fe40000000f00 */
[----:B------:R-:W-:Y:S01]  /*01e0*/  IADD3 R22, PT, PT, -R21, RZ, RZ ;  /* 0x000000ff15167210 */ /* 0x000fe20007ffe1ff */
[----:B0-----:R-:W-:-:S03]  /*01f0*/  IMAD.WIDE.U32 R2, R20, 0x4, R2 ;  /* 0x0000000414027825 */ /* 0x001fc600078e0002 */
[----:B------:R-:W-:-:S04]  /*0200*/  IADD3 R4, P1, PT, R2, 0x10, RZ ;  /* 0x0000001002047810 */ /* 0x000fc80007f3e0ff */
[----:B------:R-:W-:-:S09]  /*0210*/  IADD3.X R5, PT, PT, RZ, R3, RZ, P1, !PT ;  /* 0x00000003ff057210 */ /* 0x000fd20000ffe4ff */
.L_x_2:
[----:B------:R-:W0:Y:S01]  /*0220*/  LDC.64 R14, c[0x0][0x388] ;  /* 0x0000e200ff0e7b82 */ /* 0x000e220000000a00 */
[----:B------:R-:W-:Y:S02]  /*0230*/  MOV R2, R4 ;  /* 0x0000000400027202 */ /* 0x000fe40000000f00 */
[----:B------:R-:W-:-:S05]  /*0240*/  MOV R3, R5 ;  /* 0x0000000500037202 */ /* 0x000fca0000000f00 */
[----:B------:R-:W2:Y:S04]  /*0250*/  LDG.E R25, desc[UR4][R2.64+-0x10] ;  /* 0xfffff00402197981 */ /* 0x000ea8000c1e1900 */
[----:B------:R-:W3:Y:S04]  /*0260*/  LDG.E R23, desc[UR4][R2.64+-0xc] ;  /* 0xfffff40402177981 */ /* 0x000ee8000c1e1900 */
[----:B------:R-:W4:Y:S04]  /*0270*/  LDG.E R29, desc[UR4][R2.64+-0x8] ;  /* 0xfffff804021d7981 */ /* 0x000f28000c1e1900 */
[----:B------:R-:W5:Y:S01]  /*0280*/  LDG.E R28, desc[UR4][R2.64+-0x4] ;  /* 0xfffffc04021c7981 */ /* 0x000f62000c1e1900 */
[----:B0-----:R-:W-:-:S05]  /*0290*/  IMAD.WIDE R14, R18, 0x4, R14 ;  /* 0x00000004120e7825 */ /* 0x001fca00078e020e */
[----:B------:R0:W2:Y:S01]  /*02a0*/  LDG.E R26, desc[UR4][R14.64] ;  /* 0x000000040e1a7981 */ /* 0x0000a2000c1e1900 */
[----:B------:R-:W-:-:S04]  /*02b0*/  IMAD.WIDE R12, R17, 0x4, R14 ;  /* 0x00000004110c7825 */ /* 0x000fc800078e020e */
[C---:B------:R-:W-:Y:S02]  /*02c0*/  IMAD.WIDE R4, R17.reuse, 0x4, R12 ;  /* 0x0000000411047825 */ /* 0x040fe400078e020c */
[----:B------:R-:W3:Y:S02]  /*02d0*/  LDG.E R12, desc[UR4][R12.64] ;  /* 0x000000040c0c7981 */ /* 0x000ee4000c1e1900 */
[C---:B------:R-:W-:Y:S02]  /*02e0*/  IMAD.WIDE R8, R17.reuse, 0x4, R4 ;  /* 0x0000000411087825 */ /* 0x040fe400078e0204 */
[----:B------:R-:W4:Y:S02]  /*02f0*/  LDG.E R4, desc[UR4][R4.64] ;  /* 0x0000000404047981 */ /* 0x000f24000c1e1900 */
[C---:B------:R-:W-:Y:S02]  /*0300*/  IMAD.WIDE R6, R17.reuse, 0x4, R8 ;  /* 0x0000000411067825 */ /* 0x040fe400078e0208 */
[----:B------:R-:W5:Y:S02]  /*0310*/  LDG.E R8, desc[UR4][R8.64] ;  /* 0x0000000408087981 */ /* 0x000f64000c1e1900 */
[----:B------:R-:W-:-:S02]  /*0320*/  IMAD.WIDE R10, R17, 0x4, R6 ;  /* 0x00000004110a7825 */ /* 0x000fc400078e0206 */
[----:B------:R-:W5:Y:S04]  /*0330*/  LDG.E R5, desc[UR4][R2.64] ;  /* 0x0000000402057981 */ /* 0x000f68000c1e1900 */
[----:B------:R-:W5:Y:S01]  /*0340*/  LDG.E R6, desc[UR4][R6.64] ;  /* 0x0000000406067981 */ /* 0x000f62000c1e1900 */
[----:B0-----:R-:W-:-:S03]  /*0350*/  IMAD.WIDE R14, R17, 0x4, R10 ;  /* 0x00000004110e7825 */ /* 0x001fc600078e020a */
[----:B------:R-:W5:Y:S04]  /*0360*/  LDG.E R10, desc[UR4][R10.64] ;  /* 0x000000040a0a7981 */ /* 0x000f68000c1e1900 */
[----:B------:R-:W5:Y:S04]  /*0370*/  LDG.E R13, desc[UR4][R14.64] ;  /* 0x000000040e0d7981 */ /* 0x000f68000c1e1900 */
[----:B------:R-:W5:Y:S04]  /*0380*/  LDG.E R7, desc[UR4][R2.64+0x4] ;  /* 0x0000040402077981 */ /* 0x000f68000c1e1900 */
[----:B------:R-:W5:Y:S01]  /*0390*/  LDG.E R9, desc[UR4][R2.64+0xc] ;  /* 0x00000c0402097981 */ /* 0x000f62000c1e1900 */
[----:B--2---:R-:W-:Y:S01]  /*03a0*/  FFMA R26, R25, R26, R24 ;  /* 0x0000001a191a7223 */ /* 0x004fe20000000018 */
[----:B------:R-:W-:-:S02]  /*03b0*/  IMAD.WIDE R24, R17, 0x4, R14 ;  /* 0x0000000411187825 */ /* 0x000fc400078e020e */
[----:B------:R-:W2:Y:S04]  /*03c0*/  LDG.E R14, desc[UR4][R2.64+0x8] ;  /* 0x00000804020e7981 */ /* 0x000ea8000c1e1900 */
[----:B------:R-:W2:Y:S01]  /*03d0*/  LDG.E R24, desc[UR4][R24.64] ;  /* 0x0000000418187981 */ /* 0x000ea2000c1e1900 */
[----:B---3--:R-:W-:Y:S01]  /*03e0*/  FFMA R12, R23, R12, R26 ;  /* 0x0000000c170c7223 */ /* 0x008fe2000000001a */
[----:B------:R-:W-:-:S03]  /*03f0*/  IADD3 R22, PT, PT, R22, 0x8, RZ ;  /* 0x0000000816167810 */ /* 0x000fc60007ffe0ff */
[----:B----4-:R-:W-:Y:S01]  /*0400*/  FFMA R29, R29, R4, R12 ;  /* 0x000000041d1d7223 */ /* 0x010fe2000000000c */
[----:B------:R-:W-:-:S03]  /*0410*/  ISETP.NE.AND P1, PT, R22, RZ, PT ;  /* 0x000000ff1600720c */ /* 0x000fc60003f25270 */
[----:B-----5:R-:W-:Y:S01]  /*0420*/  FFMA R8, R28, R8, R29 ;  /* 0x000000081c087223 */ /* 0x020fe2000000001d */
[----:B------:R-:W-:-:S03]  /*0430*/  IADD3 R4, P2, PT, R2, 0x20, RZ ;  /* 0x0000002002047810 */ /* 0x000fc60007f5e0ff */
[----:B------:R-:W-:Y:S01]  /*0440*/  FFMA R6, R5, R6, R8 ;  /* 0x0000000605067223 */ /* 0x000fe20000000008 */
[----:B------:R-:W-:Y:S02]  /*0450*/  IADD3.X R5, PT, PT, RZ, R3, RZ, P2, !PT ;  /* 0x00000003ff057210 */ /* 0x000fe400017fe4ff */
[----:B------:R-:W-:Y:S01]  /*0460*/  LEA R18, R17, R18, 0x3 ;  /* 0x0000001211127211 */ /* 0x000fe200078e18ff */
[----:B------:R-:W-:-:S04]  /*0470*/  FFMA R7, R7, R10, R6 ;  /* 0x0000000a07077223 */ /* 0x000fc80000000006 */
[----:B--2---:R-:W-:-:S04]  /*0480*/  FFMA R14, R14, R13, R7 ;  /* 0x0000000d0e0e7223 */ /* 0x004fc80000000007 */
[----:B------:R-:W-:Y:S01]  /*0490*/  FFMA R24, R9, R24, R14 ;  /* 0x0000001809187223 */ /* 0x000fe2000000000e */
[----:B------:R-:W-:Y:S06]  /*04a0*/  @P1 BRA `(.L_x_2) ;  /* 0xfffffffc005c1947 */ /* 0x000fec000383ffff */
.L_x_1:
[----:B------:R-:W-:Y:S05]  /*04b0*/  @!P0 BRA `(.L_x_0) ;  /* 0x0000000000fc8947 */ /* 0x000fea0003800000 */
[----:B------:R-:W-:Y:S02]  /*04c0*/  ISETP.GE.U32.AND P1, PT, R27, 0x4, PT ;  /* 0x000000041b00780c */ /* 0x000fe40003f26070 */
[----:B------:R-:W-:-:S04]  /*04d0*/  LOP3.LUT R14, R19, 0x3, RZ, 0xc0, !PT ;  /* 0x00000003130e7812 */ /* 0x000fc800078ec0ff */
[----:B------:R-:W-:-:S07]  /*04e0*/  ISETP.NE.AND P0, PT, R14, RZ, PT ;  /* 0x000000ff0e00720c */ /* 0x000fce0003f05270 */
[----:B------:R-:W-:Y:S06]  /*04f0*/  @!P1 BRA `(.L_x_3) ;  /* 0x00000000006c9947 */ /* 0x000fec0003800000 */
[----:B------:R-:W0:Y:S01]  /*0500*/  LDC.64 R4, c[0x0][0x388] ;  /* 0x0000e200ff047b82 */ /* 0x000e220000000a00 */
[----:B------:R-:W1:Y:S01]  /*0510*/  LDCU.64 UR6, c[0x0][0x380] ;  /* 0x00007000ff0677ac */ /* 0x000e620008000a00 */
[----:B------:R-:W-:Y:S01]  /*0520*/  IMAD R7, R21, R17, R0 ;  /* 0x0000001115077224 */ /* 0x000fe200078e0200 */
[CC--:B------:R-:W-:Y:S02]  /*0530*/  IADD3 R3, PT, PT, R20.reuse, R21.reuse, RZ ;  /* 0x0000001514037210 */ /* 0x0c0fe40007ffe0ff */
[----:B------:R-:W-:-:S03]  /*0540*/  IADD3 R8, P1, PT, R20, R21, RZ ;  /* 0x0000001514087210 */ /* 0x000fc60007f3e0ff */
[----:B------:R-:W2:Y:S01]  /*0550*/  LDC.64 R12, c[0x0][0x380] ;  /* 0x0000e000ff0c7b82 */ /* 0x000ea20000000a00 */
[----:B0-----:R-:W-:-:S04]  /*0560*/  IMAD.WIDE R4, R7, 0x4, R4 ;  /* 0x0000000407047825 */ /* 0x001fc800078e0204 */
[----:B------:R-:W-:Y:S02]  /*0570*/  IMAD.WIDE R6, R17, 0x4, R4 ;  /* 0x0000000411067825 */ /* 0x000fe400078e0204 */
[----:B------:R-:W3:Y:S02]  /*0580*/  LDG.E R4, desc[UR4][R4.64] ;  /* 0x0000000404047981 */ /* 0x000ee4000c1e1900 */
[----:B--2---:R-:W-:Y:S01]  /*0590*/  IMAD.WIDE.U32 R12, R3, 0x4, R12 ;  /* 0x00000004030c7825 */ /* 0x004fe200078e000c */
[----:B------:R-:W-:Y:S02]  /*05a0*/  IADD3.X R3, PT, PT, RZ, RZ, RZ, P1, !PT ;  /* 0x000000ffff037210 */ /* 0x000fe40000ffe4ff */
[----:B-1----:R-:W-:-:S03]  /*05b0*/  LEA R2, P1, R8, UR6, 0x2 ;  /* 0x0000000608027c11 */ /* 0x002fc6000f8210ff */
[----:B------:R-:W3:Y:S01]  /*05c0*/  LDG.E R13, desc[UR4][R12.64] ;  /* 0x000000040c0d7981 */ /* 0x000ee2000c1e1900 */
[----:B------:R-:W-:Y:S01]  /*05d0*/  LEA.HI.X R3, R8, UR7, R3, 0x2, P1 ;  /* 0x0000000708037c11 */ /* 0x000fe200088f1403 */
[C---:B------:R-:W-:Y:S02]  /*05e0*/  IMAD.WIDE R8, R17.reuse, 0x4, R6 ;  /* 0x0000000411087825 */ /* 0x040fe400078e0206 */
[----:B------:R-:W2:Y:S04]  /*05f0*/  LDG.E R6, desc[UR4][R6.64] ;  /* 0x0000000406067981 */ /* 0x000ea8000c1e1900 */
[----:B------:R-:W2:Y:S01]  /*0600*/  LDG.E R15, desc[UR4][R2.64+0x4] ;  /* 0x00000404020f7981 */ /* 0x000ea2000c1e1900 */
[----:B------:R-:W-:-:S03]  /*0610*/  IMAD.WIDE R10, R17, 0x4, R8 ;  /* 0x00000004110a7825 */ /* 0x000fc600078e0208 */
[----:B------:R-:W4:Y:S04]  /*0620*/  LDG.E R22, desc[UR4][R8.64] ;  /* 0x0000000408167981 */ /* 0x000f28000c1e1900 */
[----:B------:R-:W4:Y:S04]  /*0630*/  LDG.E R18, desc[UR4][R2.64+0x8] ;  /* 0x0000080402127981 */ /* 0x000f28000c1e1900 */
[----:B------:R-:W5:Y:S04]  /*0640*/  LDG.E R26, desc[UR4][R2.64+0xc] ;  /* 0x00000c04021a7981 */ /* 0x000f68000c1e1900 */
[----:B------:R-:W5:Y:S01]  /*0650*/  LDG.E R10, desc[UR4][R10.64] ;  /* 0x000000040a0a7981 */ /* 0x000f62000c1e1900 */
[----:B------:R-:W-:Y:S01]  /*0660*/  IADD3 R21, PT, PT, R21, 0x4, RZ ;  /* 0x0000000415157810 */ /* 0x000fe20007ffe0ff */
[----:B---3--:R-:W-:-:S04]  /*0670*/  FFMA R24, R13, R4, R24 ;  /* 0x000000040d187223 */ /* 0x008fc80000000018 */
[----:B--2---:R-:W-:-:S04]  /*0680*/  FFMA R15, R15, R6, R24 ;  /* 0x000000060f0f7223 */ /* 0x004fc80000000018 */
[----:B----4-:R-:W-:-:S04]  /*0690*/  FFMA R15, R18, R22, R15 ;  /* 0x00000016120f7223 */ /* 0x010fc8000000000f */
[----:B-----5:R-:W-:-:S07]  /*06a0*/  FFMA R24, R26, R10, R15 ;  /* 0x0000000a1a187223 */ /* 0x020fce000000000f */
.L_x_3:
[----:B------:R-:W-:Y:S05]  /*06b0*/  @!P0 BRA `(.L_x_0) ;  /* 0x00000000007c8947 */ /* 0x000fea0003800000 */
[----:B------:R-:W-:Y:S01]  /*06c0*/  ISETP.NE.AND P1, PT, R14, 0x1, PT ;  /* 0x000000010e00780c */ /* 0x000fe20003f25270 */
[----:B------:R-:W0:Y:S01]  /*06d0*/  LDC.64 R10, c[0x0][0x380] ;  /* 0x0000e000ff0a7b82 */ /* 0x000e220000000a00 */
[----:B------:R-:W-:-:S04]  /*06e0*/  LOP3.LUT R19, R19, 0x1, RZ, 0xc0, !PT ;  /* 0x0000000113137812 */ /* 0x000fc800078ec0ff */
[----:B------:R-:W-:-:S03]  /*06f0*/  ISETP.NE.U32.AND P0, PT, R19, 0x1, PT ;  /* 0x000000011300780c */ /* 0x000fc60003f05070 */
[----:B------:R-:W1:Y:S04]  /*0700*/  LDC.64 R8, c[0x0][0x388] ;  /* 0x0000e200ff087b82 */ /* 0x000e680000000a00 */
[CC--:B------:R-:W-:Y:S02]  /*0710*/  @P1 IADD3 R13, PT, PT, R20.reuse, R21.reuse, RZ ;  /* 0x00000015140d1210 */ /* 0x0c0fe40007ffe0ff */
[----:B------:R-:W-:Y:S02]  /*0720*/  @P1 IADD3 R12, P2, PT, R20, R21, RZ ;  /* 0x00000015140c1210 */ /* 0x000fe40007f5e0ff */
[----:B------:R-:W2:Y:S02]  /*0730*/  @P1 LDC.64 R2, c[0x0][0x380] ;  /* 0x0000e000ff021b82 */ /* 0x000ea40000000a00 */
[----:B------:R-:W-:-:S06]  /*0740*/  @P1 IADD3.X R14, PT, PT, RZ, RZ, RZ, P2, !PT ;  /* 0x000000ffff0e1210 */ /* 0x000fcc00017fe4ff */
[----:B------:R-:W3:Y:S01]  /*0750*/  LDC.64 R4, c[0x0][0x380] ;  /* 0x0000e000ff047b82 */ /* 0x000ee20000000a00 */
[----:B0-----:R-:W-:-:S04]  /*0760*/  @P1 IMAD.WIDE.U32 R10, R13, 0x4, R10 ;  /* 0x000000040d0a1825 */ /* 0x001fc800078e000a */
[C---:B------:R-:W-:Y:S01]  /*0770*/  @P1 IMAD R13, R21.reuse, R17, R0 ;  /* 0x00000011150d1224 */ /* 0x040fe200078e0200 */
[----:B------:R-:W-:Y:S01]  /*0780*/  @P1 IADD3 R21, PT, PT, R21, 0x2, RZ ;  /* 0x0000000215151810 */ /* 0x000fe20007ffe0ff */
[----:B------:R-:W4:Y:S01]  /*0790*/  @P1 LDG.E R11, desc[UR4][R10.64] ;  /* 0x000000040a0b1981 */ /* 0x000f22000c1e1900 */
[----:B------:R-:W0:Y:S01]  /*07a0*/  LDC.64 R6, c[0x0][0x388] ;  /* 0x0000e200ff067b82 */ /* 0x000e220000000a00 */
[----:B-1----:R-:W-:Y:S01]  /*07b0*/  @P1 IMAD.WIDE R8, R13, 0x4, R8 ;  /* 0x000000040d081825 */ /* 0x002fe200078e0208 */
[----:B------:R-:W-:Y:S02]  /*07c0*/  @!P0 IADD3 R15, PT, PT, R20, R21, RZ ;  /* 0x00000015140f8210 */ /* 0x000fe40007ffe0ff */
[----:B--2---:R-:W-:Y:S01]  /*07d0*/  @P1 LEA R2, P2, R12, R2, 0x2 ;  /* 0x000000020c021211 */ /* 0x004fe200078410ff */
[----:B------:R-:W-:-:S03]  /*07e0*/  @!P0 IMAD R21, R21, R17, R0 ;  /* 0x0000001115158224 */ /* 0x000fc600078e0200 */
[----:B------:R-:W-:Y:S01]  /*07f0*/  @P1 LEA.HI.X R3, R12, R3, R14, 0x2, P2 ;  /* 0x000000030c031211 */ /* 0x000fe200010f140e */
[----:B------:R-:W-:Y:S01]  /*0800*/  @P1 IMAD.WIDE R12, R17, 0x4, R8 ;  /* 0x00000004110c1825 */ /* 0x000fe200078e0208 */
[----:B------:R-:W4:Y:S03]  /*0810*/  @P1 LDG.E R14, desc[UR4][R8.64] ;  /* 0x00000004080e1981 */ /* 0x000f26000c1e1900 */
[----:B---3--:R-:W-:Y:S01]  /*0820*/  @!P0 IMAD.WIDE.U32 R4, R15, 0x4, R4 ;  /* 0x000000040f048825 */ /* 0x008fe200078e0004 */
[----:B------:R-:W2:Y:S04]  /*0830*/  @P1 LDG.E R2, desc[UR4][R2.64+0x4] ;  /* 0x0000040402021981 */ /* 0x000ea8000c1e1900 */
[----:B------:R-:W2:Y:S01]  /*0840*/  @P1 LDG.E R12, desc[UR4][R12.64] ;  /* 0x000000040c0c1981 */ /* 0x000ea2000c1e1900 */
[----:B0-----:R-:W-:-:S03]  /*0850*/  @!P0 IMAD.WIDE R6, R21, 0x4, R6 ;  /* 0x0000000415068825 */ /* 0x001fc600078e0206 */
[----:B------:R-:W3:Y:S04]  /*0860*/  @!P0 LDG.E R5, desc[UR4][R4.64] ;  /* 0x0000000404058981 */ /* 0x000ee8000c1e1900 */
[----:B------:R-:W3:Y:S01]  /*0870*/  @!P0 LDG.E R6, desc[UR4][R6.64] ;  /* 0x0000000406068981 */ /* 0x000ee2000c1e1900 */
[----:B----4-:R-:W-:-:S04]  /*0880*/  @P1 FFMA R11, R11, R14, R24 ;  /* 0x0000000e0b0b1223 */ /* 0x010fc80000000018 */
[----:B--2---:R-:W-:-:S04]  /*0890*/  @P1 FFMA R24, R2, R12, R11 ;  /* 0x0000000c02181223 */ /* 0x004fc8000000000b */
[----:B---3--:R-:W-:-:S07]  /*08a0*/  @!P0 FFMA R24, R5, R6, R24 ;  /* 0x0000000605188223 */ /* 0x008fce0000000018 */
.L_x_0:
[----:B------:R-:W0:Y:S01]  /*08b0*/  LDC.64 R2, c[0x0][0x390] ;  /* 0x0000e400ff027b82 */ /* 0x000e220000000a00 */
[----:B------:R-:W-:-:S04]  /*08c0*/  IMAD R17, R16, R17, R0 ;  /* 0x0000001110117224 */ /* 0x000fc800078e0200 */
[----:B0-----:R-:W-:-:S05]  /*08d0*/  IMAD.WIDE R2, R17, 0x4, R2 ;  /* 0x0000000411027825 */ /* 0x001fca00078e0202 */
[----:B------:R-:W-:Y:S01]  /*08e0*/  STG.E desc[UR4][R2.64], R24 ;  /* 0x0000001802007986 */ /* 0x000fe2000c101904 */
[----:B------:R-:W-:Y:S05]  /*08f0*/  EXIT ;  /* 0x000000000000794d */ /* 0x000fea0003800000 */
.L_x_4:
[----:B------:R-:W-:-:S00]  /*0900*/  BRA `(.L_x_4) ;  /* 0xfffffffc00fc7947 */ /* 0x000fc0000383ffff */
[----:B------:R-:W-:-:S00]  /*0910*/  NOP ;  /* 0x0000000000007918 */ /* 0x000fc00000000000 */
        /* <DEDUP_REMOVED lines=14> */
.L_x_5:


//--------------------- .nv.shared.reserved.0     --------------------------
	.section	.nv.shared.reserved.0,"aw",@nobits
	.weak		__nv_reservedSMEM_offset_0_alias
	.size		__nv_reservedSMEM_offset_0_alias, 0, 64
	.other		__nv_reservedSMEM_offset_0_alias,@"STO_CUDA_RESERVED_SHARED STV_DEFAULT"
__nv_reservedSMEM_offset_0_alias:
	.zero		0
	.zero		64


//--------------------- .nv.constant0._Z10gpu_matmulPfS_S_iii --------------------------
	.section	.nv.constant0._Z10gpu_matmulPfS_S_iii,"a",@progbits
	.sectionflags	@""
	.align	4
.nv.constant0._Z10gpu_matmulPfS_S_iii:
	.zero		932


//--------------------- SYMBOLS --------------------------

	.type		.nv.reservedSmem.offset0,@object
	.size		.nv.reservedSmem.offset0,0x4
